	.headerflags	@"EF_CUDA_TEXMODE_UNIFIED EF_CUDA_64BIT_ADDRESS EF_CUDA_ACCELERATORS EF_CUDA_SM90 EF_CUDA_VIRTUAL_SM(EF_CUDA_SM90)"
	.elftype	@"ET_EXEC"


//--------------------- .nv.info                  --------------------------
	.section	.nv.info,"",@"SHT_CUDA_INFO"
	.align	4


	//----- nvinfo : EIATTR_REGCOUNT
	.align		4
        /*0000*/ 	.byte	0x04, 0x2f
        /*0002*/ 	.short	(.L_2 - .L_1)
	.align		4
.L_1:
        /*0004*/ 	.word	index@(triton_red_fused__to_copy_add_mean_mul_pow_rsqrt_8)
        /*0008*/ 	.word	0x00000020


	//----- nvinfo : EIATTR_MIN_STACK_SIZE
	.align		4
.L_2:
        /*000c*/ 	.byte	0x04, 0x12
        /*000e*/ 	.short	(.L_4 - .L_3)
	.align		4
.L_3:
        /*0010*/ 	.word	index@(triton_red_fused__to_copy_add_mean_mul_pow_rsqrt_8)
        /*0014*/ 	.word	0x00000000


	//----- nvinfo : EIATTR_FRAME_SIZE
	.align		4
.L_4:
        /*0018*/ 	.byte	0x04, 0x11
        /*001a*/ 	.short	(.L_6 - .L_5)
	.align		4
.L_5:
        /*001c*/ 	.word	index@(triton_red_fused__to_copy_add_mean_mul_pow_rsqrt_8)
        /*0020*/ 	.word	0x00000000


	//----- nvinfo : EIATTR_MIN_STACK_SIZE
	.align		4
.L_6:
        /*0024*/ 	.byte	0x04, 0x12
        /*0026*/ 	.short	(.L_8 - .L_7)
	.align		4
.L_7:
        /*0028*/ 	.word	index@(triton_red_fused__to_copy_add_mean_mul_pow_rsqrt_8)
        /*002c*/ 	.word	0x00000000
.L_8:


//--------------------- .nv.info.triton_red_fused__to_copy_add_mean_mul_pow_rsqrt_8 --------------------------
	.section	.nv.info.triton_red_fused__to_copy_add_mean_mul_pow_rsqrt_8,"",@"SHT_CUDA_INFO"
	.sectionflags	@""
	.align	4


	//----- nvinfo : EIATTR_CUDA_API_VERSION
	.align		4
        /*0000*/ 	.byte	0x04, 0x37
        /*0002*/ 	.short	(.L_10 - .L_9)
.L_9:
        /*0004*/ 	.word	0x0000007c


	//----- nvinfo : EIATTR_KPARAM_INFO
	.align		4
.L_10:
        /*0008*/ 	.byte	0x04, 0x17
        /*000a*/ 	.short	(.L_12 - .L_11)
.L_11:
        /*000c*/ 	.word	0x00000000
        /*0010*/ 	.short	0x0008
        /*0012*/ 	.short	0x0038
        /*0014*/ 	.byte	0x00, 0xf4, 0x21, 0x00


	//----- nvinfo : EIATTR_KPARAM_INFO
	.align		4
.L_12:
        /*0018*/ 	.byte	0x04, 0x17
        /*001a*/ 	.short	(.L_14 - .L_13)
.L_13:
        /*001c*/ 	.word	0x00000000
        /*0020*/ 	.short	0x0007
        /*0022*/ 	.short	0x0034
        /*0024*/ 	.byte	0x00, 0xf0, 0x11, 0x00


	//----- nvinfo : EIATTR_KPARAM_INFO
	.align		4
.L_14:
        /*0028*/ 	.byte	0x04, 0x17
        /*002a*/ 	.short	(.L_16 - .L_15)
.L_15:
        /*002c*/ 	.word	0x00000000
        /*0030*/ 	.short	0x0006
        /*0032*/ 	.short	0x0030
        /*0034*/ 	.byte	0x00, 0xf0, 0x11, 0x00


	//----- nvinfo : EIATTR_KPARAM_INFO
	.align		4
.L_16:
        /*0038*/ 	.byte	0x04, 0x17
        /*003a*/ 	.short	(.L_18 - .L_17)
.L_17:
        /*003c*/ 	.word	0x00000000
        /*0040*/ 	.short	0x0005
        /*0042*/ 	.short	0x0028
        /*0044*/ 	.byte	0x00, 0xf4, 0x21, 0x00


	//----- nvinfo : EIATTR_KPARAM_INFO
	.align		4
.L_18:
        /*0048*/ 	.byte	0x04, 0x17
        /*004a*/ 	.short	(.L_20 - .L_19)
.L_19:
        /*004c*/ 	.word	0x00000000
        /*0050*/ 	.short	0x0004
        /*0052*/ 	.short	0x0020
        /*0054*/ 	.byte	0x00, 0xf4, 0x21, 0x00


	//----- nvinfo : EIATTR_KPARAM_INFO
	.align		4
.L_20:
        /*0058*/ 	.byte	0x04, 0x17
        /*005a*/ 	.short	(.L_22 - .L_21)
.L_21:
        /*005c*/ 	.word	0x00000000
        /*0060*/ 	.short	0x0003
        /*0062*/ 	.short	0x0018
        /*0064*/ 	.byte	0x00, 0xf4, 0x21, 0x00


	//----- nvinfo : EIATTR_KPARAM_INFO
	.align		4
.L_22:
        /*0068*/ 	.byte	0x04, 0x17
        /*006a*/ 	.short	(.L_24 - .L_23)
.L_23:
        /*006c*/ 	.word	0x00000000
        /*0070*/ 	.short	0x0002
        /*0072*/ 	.short	0x0010
        /*0074*/ 	.byte	0x00, 0xf4, 0x21, 0x00


	//----- nvinfo : EIATTR_KPARAM_INFO
	.align		4
.L_24:
        /*0078*/ 	.byte	0x04, 0x17
        /*007a*/ 	.short	(.L_26 - .L_25)
.L_25:
        /*007c*/ 	.word	0x00000000
        /*0080*/ 	.short	0x0001
        /*0082*/ 	.short	0x0008
        /*0084*/ 	.byte	0x00, 0xf4, 0x21, 0x00


	//----- nvinfo : EIATTR_KPARAM_INFO
	.align		4
.L_26:
        /*0088*/ 	.byte	0x04, 0x17
        /*008a*/ 	.short	(.L_28 - .L_27)
.L_27:
        /*008c*/ 	.word	0x00000000
        /*0090*/ 	.short	0x0000
        /*0092*/ 	.short	0x0000
        /*0094*/ 	.byte	0x00, 0xf4, 0x21, 0x00


	//----- nvinfo : EIATTR_SPARSE_MMA_MASK
	.align		4
.L_28:
        /*0098*/ 	.byte	0x03, 0x50
        /*009a*/ 	.short	0x0000


	//----- nvinfo : EIATTR_MAXREG_COUNT
	.align		4
        /*009c*/ 	.byte	0x03, 0x1b
        /*009e*/ 	.short	0x0080


	//----- nvinfo : EIATTR_COOP_GROUP_MASK_REGIDS
	.align		4
        /*00a0*/ 	.byte	0x04, 0x29
        /*00a2*/ 	.short	(.L_30 - .L_29)


	//   ....[0]....
.L_29:
        /*00a4*/ 	.word	0xffffffff


	//   ....[1]....
        /*00a8*/ 	.word	0xffffffff


	//   ....[2]....
        /*00ac*/ 	.word	0xffffffff


	//   ....[3]....
        /*00b0*/ 	.word	0xffffffff


	//   ....[4]....
        /*00b4*/ 	.word	0xffffffff


	//   ....[5]....
        /*00b8*/ 	.word	0xffffffff


	//   ....[6]....
        /*00bc*/ 	.word	0xffffffff


	//   ....[7]....
        /*00c0*/ 	.word	0xffffffff


	//   ....[8]....
        /*00c4*/ 	.word	0xffffffff


	//----- nvinfo : EIATTR_COOP_GROUP_INSTR_OFFSETS
	.align		4
.L_30:
        /*00c8*/ 	.byte	0x04, 0x28
        /*00ca*/ 	.short	(.L_32 - .L_31)


	//   ....[0]....
.L_31:
        /*00cc*/ 	.word	0x00000500


	//   ....[1]....
        /*00d0*/ 	.word	0x00000540


	//   ....[2]....
        /*00d4*/ 	.word	0x00000560


	//   ....[3]....
        /*00d8*/ 	.word	0x00000580


	//   ....[4]....
        /*00dc*/ 	.word	0x000005d0


	//   ....[5]....
        /*00e0*/ 	.word	0x00000680


	//   ....[6]....
        /*00e4*/ 	.word	0x000006a0


	//   ....[7]....
        /*00e8*/ 	.word	0x000006c0


	//   ....[8]....
        /*00ec*/ 	.word	0x000006f0


	//----- nvinfo : EIATTR_EXIT_INSTR_OFFSETS
	.align		4
.L_32:
        /*00f0*/ 	.byte	0x04, 0x1c
        /*00f2*/ 	.short	(.L_34 - .L_33)


	//   ....[0]....
.L_33:
        /*00f4*/ 	.word	0x00000a50


	//   ....[1]....
        /*00f8*/ 	.word	0x00000a70


	//----- nvinfo : EIATTR_REQNTID
	.align		4
.L_34:
        /*00fc*/ 	.byte	0x04, 0x10
        /*00fe*/ 	.short	(.L_36 - .L_35)
.L_35:
        /*0100*/ 	.word	0x00000200
        /*0104*/ 	.word	0x00000001
        /*0108*/ 	.word	0x00000001


	//----- nvinfo : EIATTR_CBANK_PARAM_SIZE
	.align		4
.L_36:
        /*010c*/ 	.byte	0x03, 0x19
        /*010e*/ 	.short	0x0040


	//----- nvinfo : EIATTR_PARAM_CBANK
	.align		4
        /*0110*/ 	.byte	0x04, 0x0a
        /*0112*/ 	.short	(.L_38 - .L_37)
	.align		4
.L_37:
        /*0114*/ 	.word	index@(.nv.constant0.triton_red_fused__to_copy_add_mean_mul_pow_rsqrt_8)
        /*0118*/ 	.short	0x0210
        /*011a*/ 	.short	0x0040


	//----- nvinfo : EIATTR_SW_WAR
	.align		4
.L_38:
        /*011c*/ 	.byte	0x04, 0x36
        /*011e*/ 	.short	(.L_40 - .L_39)
.L_39:
        /*0120*/ 	.word	0x00000008
.L_40:


//--------------------- .nv.callgraph             --------------------------
	.section	.nv.callgraph,"",@"SHT_CUDA_CALLGRAPH"
	.align	4
	.sectionentsize	8
	.align		4
        /*0000*/ 	.word	0x00000000
	.align		4
        /*0004*/ 	.word	0xffffffff
	.align		4
        /*0008*/ 	.word	0x00000000
	.align		4
        /*000c*/ 	.word	0xfffffffe
	.align		4
        /*0010*/ 	.word	0x00000000
	.align		4
        /*0014*/ 	.word	0xfffffffd
	.align		4
        /*0018*/ 	.word	0x00000000
	.align		4
        /*001c*/ 	.word	0xfffffffc


//--------------------- .nv.constant4             --------------------------
	.section	.nv.constant4,"a",@progbits
	.align	8
	.align		8
.nv.constant4:
        /*0000*/ 	.dword	_$_str


//--------------------- .text.triton_red_fused__to_copy_add_mean_mul_pow_rsqrt_8 --------------------------
	.section	.text.triton_red_fused__to_copy_add_mean_mul_pow_rsqrt_8,"ax",@progbits
	.sectionflags	@"SHF_BARRIERS=1"
	.align	128
        .global         triton_red_fused__to_copy_add_mean_mul_pow_rsqrt_8
        .type           triton_red_fused__to_copy_add_mean_mul_pow_rsqrt_8,@function
        .size           triton_red_fused__to_copy_add_mean_mul_pow_rsqrt_8,(.L_x_1 - triton_red_fused__to_copy_add_mean_mul_pow_rsqrt_8)
        .other          triton_red_fused__to_copy_add_mean_mul_pow_rsqrt_8,@"STO_CUDA_ENTRY STV_DEFAULT"
triton_red_fused__to_copy_add_mean_mul_pow_rsqrt_8:
.text.triton_red_fused__to_copy_add_mean_mul_pow_rsqrt_8:
[----:B------:R-:W0:Y:S02]  /*0000*/  LDC R1, c[0x0][0x28] ;  /* 0x00000a00ff017b82 */ /* 0x000e240000000800 */
[----:B------:R-:W1:Y:S01]  /*0010*/  S2R R19, SR_TID.X ;  /* 0x0000000000137919 */ /* 0x000e620000002100 */
[----:B------:R-:W2:Y:S01]  /*0020*/  LDC.64 R20, c[0x0][0x220] ;  /* 0x00008800ff147b82 */ /* 0x000ea20000000a00 */
[----:B------:R-:W-:Y:S01]  /*0030*/  ULDC UR8, c[0x0][0x240] ;  /* 0x0000900000087ab9 */ /* 0x000fe20000000800 */
[----:B------:R-:W-:Y:S01]  /*0040*/  CS2R R4, SRZ ;  /* 0x0000000000047805 */ /* 0x000fe2000001ff00 */
[----:B------:R-:W3:Y:S01]  /*0050*/  S2R R17, SR_CTAID.X ;  /* 0x0000000000117919 */ /* 0x000ee20000002500 */
[----:B------:R-:W-:Y:S02]  /*0060*/  CS2R R6, SRZ ;  /* 0x0000000000067805 */ /* 0x000fe4000001ff00 */
[----:B------:R-:W-:Y:S02]  /*0070*/  CS2R R8, SRZ ;  /* 0x0000000000087805 */ /* 0x000fe4000001ff00 */
[----:B------:R-:W-:Y:S01]  /*0080*/  CS2R R10, SRZ ;  /* 0x00000000000a7805 */ /* 0x000fe2000001ff00 */
[----:B------:R-:W-:Y:S01]  /*0090*/  ULDC.64 UR6, c[0x0][0x208] ;  /* 0x0000820000067ab9 */ /* 0x000fe20000000a00 */
[----:B------:R-:W4:Y:S08]  /*00a0*/  LDC.64 R22, c[0x0][0x228] ;  /* 0x00008a00ff167b82 */ /* 0x000f300000000a00 */
[----:B------:R-:W5:Y:S01]  /*00b0*/  LDC.64 R2, c[0x0][0x210] ;  /* 0x00008400ff027b82 */ /* 0x000f620000000a00 */
[----:B-1----:R-:W-:-:S04]  /*00c0*/  SHF.L.U32 R16, R19, 0x3, RZ ;  /* 0x0000000313107819 */ /* 0x002fc800000006ff */
[----:B------:R-:W-:Y:S02]  /*00d0*/  LOP3.LUT R16, R16, 0xff8, RZ, 0xc0, !PT ;  /* 0x00000ff810107812 */ /* 0x000fe400078ec0ff */
[C---:B---3--:R-:W-:Y:S02]  /*00e0*/  ISETP.GE.AND P1, PT, R17.reuse, UR8, PT ;  /* 0x0000000811007c0c */ /* 0x048fe4000bf26270 */
[----:B------:R-:W-:-:S05]  /*00f0*/  LEA R0, R17, R16, 0xc ;  /* 0x0000001011007211 */ /* 0x000fca00078e60ff */
[----:B--2---:R-:W-:-:S04]  /*0100*/  IMAD.WIDE R20, R0, 0x2, R20 ;  /* 0x0000000200147825 */ /* 0x004fc800078e0214 */
[C---:B----4-:R-:W-:Y:S01]  /*0110*/  IMAD.WIDE R22, R0.reuse, 0x2, R22 ;  /* 0x0000000200167825 */ /* 0x050fe200078e0216 */
[----:B------:R-:W-:Y:S01]  /*0120*/  CS2R R12, SRZ ;  /* 0x00000000000c7805 */ /* 0x000fe2000001ff00 */
[----:B------:R-:W2:Y:S01]  /*0130*/  @!P1 LDG.E.EF.128 R4, desc[UR6][R20.64] ;  /* 0x0000000614049981 */ /* 0x000ea2000c0e1d00 */
[----:B------:R-:W-:Y:S01]  /*0140*/  CS2R R14, SRZ ;  /* 0x00000000000e7805 */ /* 0x000fe2000001ff00 */
[----:B-----5:R-:W-:Y:S02]  /*0150*/  IMAD.WIDE R2, R0, 0x2, R2 ;  /* 0x0000000200027825 */ /* 0x020fe400078e0202 */
[----:B------:R-:W3:Y:S04]  /*0160*/  @!P1 LDG.E.EF.128 R8, desc[UR6][R22.64] ;  /* 0x0000000616089981 */ /* 0x000ee8000c0e1d00 */
[----:B------:R-:W4:Y:S01]  /*0170*/  @!P1 LDG.E.EF.128 R12, desc[UR6][R2.64] ;  /* 0x00000006020c9981 */ /* 0x000f22000c0e1d00 */
[----:B------:R-:W1:Y:S01]  /*0180*/  S2UR UR5, SR_CgaCtaId ;  /* 0x00000000000579c3 */ /* 0x000e620000008800 */
[C---:B------:R-:W-:Y:S01]  /*0190*/  LOP3.LUT P0, RZ, R19.reuse, 0x1f, RZ, 0xc0, !PT ;  /* 0x0000001f13ff7812 */ /* 0x040fe2000780c0ff */
[----:B------:R-:W-:Y:S01]  /*01a0*/  UMOV UR4, 0x400 ;  /* 0x0000040000047882 */ /* 0x000fe20000000000 */
[----:B------:R-:W-:Y:S01]  /*01b0*/  ISETP.GE.AND P2, PT, R19, 0x10, PT ;  /* 0x000000101300780c */ /* 0x000fe20003f46270 */
[----:B-1----:R-:W-:Y:S01]  /*01c0*/  UPRMT UR4, UR5, 0x654, UR4 ;  /* 0x0000065405047896 */ /* 0x002fe20008000004 */
[----:B--2---:R-:W-:-:S02]  /*01d0*/  HADD2.F32 R24, -RZ, R4.H0_H0 ;  /* 0x20000004ff187230 */ /* 0x004fc40000004100 */
[----:B------:R-:W-:Y:S02]  /*01e0*/  HADD2.F32 R4, -RZ, R4.H1_H1 ;  /* 0x30000004ff047230 */ /* 0x000fe40000004100 */
[----:B---3--:R-:W-:Y:S02]  /*01f0*/  HADD2.F32 R21, -RZ, R8.H0_H0 ;  /* 0x20000008ff157230 */ /* 0x008fe40000004100 */
[----:B------:R-:W-:Y:S02]  /*0200*/  HADD2.F32 R25, -RZ, R8.H1_H1 ;  /* 0x30000008ff197230 */ /* 0x000fe40000004100 */
[----:B----4-:R-:W-:Y:S02]  /*0210*/  HADD2.F32 R23, -RZ, R12.H1_H1 ;  /* 0x3000000cff177230 */ /* 0x010fe40000004100 */
[----:B------:R-:W-:Y:S01]  /*0220*/  FADD R8, R24, R21 ;  /* 0x0000001518087221 */ /* 0x000fe20000000000 */
[----:B------:R-:W-:Y:S02]  /*0230*/  HADD2.F32 R21, -RZ, R5.H0_H0 ;  /* 0x20000005ff157230 */ /* 0x000fe40000004100 */
[----:B------:R-:W-:Y:S01]  /*0240*/  FADD R20, R4, R25 ;  /* 0x0000001904147221 */ /* 0x000fe20000000000 */
[----:B------:R-:W-:-:S02]  /*0250*/  HADD2.F32 R24, -RZ, R9.H0_H0 ;  /* 0x20000009ff187230 */ /* 0x000fc40000004100 */
[----:B------:R-:W-:Y:S02]  /*0260*/  HADD2.F32 R25, -RZ, R12.H0_H0 ;  /* 0x2000000cff197230 */ /* 0x000fe40000004100 */
[----:B------:R-:W-:Y:S02]  /*0270*/  HADD2.F32 R22, -RZ, R5.H1_H1 ;  /* 0x30000005ff167230 */ /* 0x000fe40000004100 */
[----:B------:R-:W-:Y:S01]  /*0280*/  FADD R12, R21, R24 ;  /* 0x00000018150c7221 */ /* 0x000fe20000000000 */
[----:B------:R-:W-:Y:S01]  /*0290*/  FADD R21, R23, R20 ;  /* 0x0000001417157221 */ /* 0x000fe20000000000 */
[----:B------:R-:W-:Y:S02]  /*02a0*/  HADD2.F32 R9, -RZ, R9.H1_H1 ;  /* 0x30000009ff097230 */ /* 0x000fe40000004100 */
[----:B------:R-:W-:Y:S01]  /*02b0*/  FADD R8, R25, R8 ;  /* 0x0000000819087221 */ /* 0x000fe20000000000 */
[----:B------:R-:W-:Y:S02]  /*02c0*/  HADD2.F32 R25, -RZ, R13.H0_H0 ;  /* 0x2000000dff197230 */ /* 0x000fe40000004100 */
[----:B------:R-:W-:Y:S01]  /*02d0*/  FMUL R29, R21, R21 ;  /* 0x00000015151d7220 */ /* 0x000fe20000400000 */
[----:B------:R-:W-:-:S02]  /*02e0*/  HADD2.F32 R4, -RZ, R6.H0_H0 ;  /* 0x20000006ff047230 */ /* 0x000fc40000004100 */
[----:B------:R-:W-:Y:S01]  /*02f0*/  FADD R9, R22, R9 ;  /* 0x0000000916097221 */ /* 0x000fe20000000000 */
[----:B------:R-:W-:Y:S02]  /*0300*/  HADD2.F32 R27, -RZ, R10.H0_H0 ;  /* 0x2000000aff1b7230 */ /* 0x000fe40000004100 */
[----:B------:R-:W-:Y:S01]  /*0310*/  FADD R12, R25, R12 ;  /* 0x0000000c190c7221 */ /* 0x000fe20000000000 */
[----:B------:R-:W-:Y:S02]  /*0320*/  HADD2.F32 R23, -RZ, R10.H1_H1 ;  /* 0x3000000aff177230 */ /* 0x000fe40000004100 */
[----:B------:R-:W-:Y:S02]  /*0330*/  HADD2.F32 R10, -RZ, R11.H0_H0 ;  /* 0x2000000bff0a7230 */ /* 0x000fe40000004100 */
[----:B------:R-:W-:Y:S01]  /*0340*/  FADD R27, R4, R27 ;  /* 0x0000001b041b7221 */ /* 0x000fe20000000000 */
[----:B------:R-:W-:Y:S02]  /*0350*/  HADD2.F32 R20, -RZ, R11.H1_H1 ;  /* 0x3000000bff147230 */ /* 0x000fe40000004100 */
[----:B------:R-:W-:Y:S01]  /*0360*/  FFMA R11, R8, R8, R29 ;  /* 0x00000008080b7223 */ /* 0x000fe2000000001d */
[----:B------:R-:W-:-:S02]  /*0370*/  HADD2.F32 R22, -RZ, R13.H1_H1 ;  /* 0x3000000dff167230 */ /* 0x000fc40000004100 */
[----:B------:R-:W-:Y:S02]  /*0380*/  HADD2.F32 R6, -RZ, R6.H1_H1 ;  /* 0x30000006ff067230 */ /* 0x000fe40000004100 */
[----:B------:R-:W-:Y:S01]  /*0390*/  FFMA R24, R12, R12, R11 ;  /* 0x0000000c0c187223 */ /* 0x000fe2000000000b */
[----:B------:R-:W-:Y:S02]  /*03a0*/  HADD2.F32 R4, -RZ, R14.H0_H0 ;  /* 0x2000000eff047230 */ /* 0x000fe40000004100 */
[----:B------:R-:W-:Y:S01]  /*03b0*/  FADD R9, R22, R9 ;  /* 0x0000000916097221 */ /* 0x000fe20000000000 */
[----:B------:R-:W-:Y:S02]  /*03c0*/  HADD2.F32 R5, -RZ, R7.H0_H0 ;  /* 0x20000007ff057230 */ /* 0x000fe40000004100 */
[----:B------:R-:W-:Y:S01]  /*03d0*/  FADD R22, R6, R23 ;  /* 0x0000001706167221 */ /* 0x000fe20000000000 */
[----:B------:R-:W-:Y:S02]  /*03e0*/  HADD2.F32 R11, -RZ, R14.H1_H1 ;  /* 0x3000000eff0b7230 */ /* 0x000fe40000004100 */
[----:B------:R-:W-:Y:S01]  /*03f0*/  FADD R6, R4, R27 ;  /* 0x0000001b04067221 */ /* 0x000fe20000000000 */
[----:B------:R-:W-:Y:S01]  /*0400*/  FFMA R23, R9, R9, R24 ;  /* 0x0000000909177223 */ /* 0x000fe20000000018 */
[----:B------:R-:W-:-:S02]  /*0410*/  HADD2.F32 R7, -RZ, R7.H1_H1 ;  /* 0x30000007ff077230 */ /* 0x000fc40000004100 */
[----:B------:R-:W-:Y:S01]  /*0420*/  FADD R13, R5, R10 ;  /* 0x0000000a050d7221 */ /* 0x000fe20000000000 */
[----:B------:R-:W-:Y:S02]  /*0430*/  HADD2.F32 R4, -RZ, R15.H0_H0 ;  /* 0x2000000fff047230 */ /* 0x000fe40000004100 */
[----:B------:R-:W-:Y:S01]  /*0440*/  FADD R11, R11, R22 ;  /* 0x000000160b0b7221 */ /* 0x000fe20000000000 */
[-C--:B------:R-:W-:Y:S01]  /*0450*/  FFMA R14, R6, R6.reuse, R23 ;  /* 0x00000006060e7223 */ /* 0x080fe20000000017 */
[----:B------:R-:W-:Y:S02]  /*0460*/  HADD2.F32 R10, -RZ, R15.H1_H1 ;  /* 0x3000000fff0a7230 */ /* 0x000fe40000004100 */
[----:B------:R-:W-:Y:S01]  /*0470*/  FADD R5, R7, R20 ;  /* 0x0000001407057221 */ /* 0x000fe20000000000 */
[----:B------:R-:W-:Y:S01]  /*0480*/  FADD R7, R4, R13 ;  /* 0x0000000d04077221 */ /* 0x000fe20000000000 */
[C---:B------:R-:W-:Y:S01]  /*0490*/  FFMA R14, R11.reuse, R11, R14 ;  /* 0x0000000b0b0e7223 */ /* 0x040fe2000000000e */
[----:B------:R-:W-:Y:S01]  /*04a0*/  F2FP.F16.F32.PACK_AB R6, R11, R6 ;  /* 0x000000060b06723e */ /* 0x000fe200000000ff */
[----:B------:R-:W-:-:S02]  /*04b0*/  FADD R10, R10, R5 ;  /* 0x000000050a0a7221 */ /* 0x000fc40000000000 */
[----:B------:R-:W-:-:S03]  /*04c0*/  FFMA R5, R7, R7, R14 ;  /* 0x0000000707057223 */ /* 0x000fc6000000000e */
[C---:B------:R-:W-:Y:S01]  /*04d0*/  F2FP.F16.F32.PACK_AB R7, R10.reuse, R7 ;  /* 0x000000070a07723e */ /* 0x040fe200000000ff */
[----:B------:R-:W-:-:S05]  /*04e0*/  FFMA R5, R10, R10, R5 ;  /* 0x0000000a0a057223 */ /* 0x000fca0000000005 */
[----:B------:R-:W-:-:S05]  /*04f0*/  FSEL R5, R5, RZ, !P1 ;  /* 0x000000ff05057208 */ /* 0x000fca0004800000 */
[----:B------:R-:W1:Y:S02]  /*0500*/  SHFL.BFLY PT, R4, R5, 0x10, 0x1f ;  /* 0x0e001f0005047f89 */ /* 0x000e6400000e0000 */
[----:B-1----:R-:W-:Y:S01]  /*0510*/  FADD R13, R5, R4 ;  /* 0x00000004050d7221 */ /* 0x002fe20000000000 */
[----:B------:R-:W-:Y:S02]  /*0520*/  F2FP.F16.F32.PACK_AB R5, R9, R12 ;  /* 0x0000000c0905723e */ /* 0x000fe400000000ff */
[----:B------:R-:W-:Y:S02]  /*0530*/  LEA R9, R19, UR4, 0x2 ;  /* 0x0000000413097c11 */ /* 0x000fe4000f8e10ff */
[----:B------:R-:W1:Y:S02]  /*0540*/  SHFL.BFLY PT, R4, R13, 0x8, 0x1f ;  /* 0x0d001f000d047f89 */ /* 0x000e6400000e0000 */
[----:B-1----:R-:W-:-:S05]  /*0550*/  FADD R14, R13, R4 ;  /* 0x000000040d0e7221 */ /* 0x002fca0000000000 */
[----:B------:R-:W1:Y:S02]  /*0560*/  SHFL.BFLY PT, R15, R14, 0x4, 0x1f ;  /* 0x0c801f000e0f7f89 */ /* 0x000e6400000e0000 */
[----:B-1----:R-:W-:-:S05]  /*0570*/  FADD R15, R14, R15 ;  /* 0x0000000f0e0f7221 */ /* 0x002fca0000000000 */
[----:B------:R-:W1:Y:S02]  /*0580*/  SHFL.BFLY PT, R4, R15, 0x2, 0x1f ;  /* 0x0c401f000f047f89 */ /* 0x000e6400000e0000 */
[----:B-1----:R-:W-:Y:S01]  /*0590*/  FADD R20, R15, R4 ;  /* 0x000000040f147221 */ /* 0x002fe20000000000 */
[----:B------:R-:W-:Y:S01]  /*05a0*/  F2FP.F16.F32.PACK_AB R4, R21, R8 ;  /* 0x000000081504723e */ /* 0x000fe200000000ff */
[----:B------:R-:W1:Y:S01]  /*05b0*/  LDC.64 R14, c[0x0][0x218] ;  /* 0x00008600ff0e7b82 */ /* 0x000e620000000a00 */
[----:B------:R-:W-:Y:S02]  /*05c0*/  SHF.R.U32.HI R8, RZ, 0x3, R19 ;  /* 0x00000003ff087819 */ /* 0x000fe40000011613 */
[----:B------:R-:W2:Y:S02]  /*05d0*/  SHFL.BFLY PT, R23, R20, 0x1, 0x1f ;  /* 0x0c201f0014177f89 */ /* 0x000ea400000e0000 */
[----:B------:R-:W-:Y:S02]  /*05e0*/  LOP3.LUT R8, R8, 0x3c, RZ, 0xc0, !PT ;  /* 0x0000003c08087812 */ /* 0x000fe400078ec0ff */
[----:B------:R3:W-:Y:S01]  /*05f0*/  @!P1 STG.E.128 desc[UR6][R2.64], R4 ;  /* 0x0000000402009986 */ /* 0x0007e2000c101d06 */
[----:B-1----:R-:W-:Y:S01]  /*0600*/  IMAD.WIDE R14, R17, 0x4, R14 ;  /* 0x00000004110e7825 */ /* 0x002fe200078e020e */
[----:B---3--:R-:W-:-:S03]  /*0610*/  HFMA2.MMA R5, -RZ, RZ, 0.6875, 0 ;  /* 0x39800000ff057435 */ /* 0x008fc600000001ff */
[----:B--2---:R-:W-:-:S05]  /*0620*/  FADD R23, R20, R23 ;  /* 0x0000001714177221 */ /* 0x004fca0000000000 */
[----:B------:R-:W-:Y:S01]  /*0630*/  @!P0 STS [R8+UR4], R23 ;  /* 0x0000001708008988 */ /* 0x000fe20008000804 */
[----:B------:R-:W-:Y:S01]  /*0640*/  BAR.SYNC.DEFER_BLOCKING 0x0 ;  /* 0x0000000000007b1d */ /* 0x000fe20000010000 */
[----:B------:R-:W-:-:S04]  /*0650*/  LOP3.LUT P0, RZ, R19, 0xf, RZ, 0xc0, !PT ;  /* 0x0000000f13ff7812 */ /* 0x000fc8000780c0ff */
[----:B------:R-:W-:Y:S01]  /*0660*/  ISETP.LT.AND P0, PT, R19, 0x10, !P0 ;  /* 0x000000101300780c */ /* 0x000fe20004701270 */
[----:B------:R-:W1:Y:S04]  /*0670*/  @!P2 LDS R18, [R9] ;  /* 0x000000000912a984 */ /* 0x000e680000000800 */
[----:B-1----:R-:W1:Y:S02]  /*0680*/  SHFL.BFLY PT, R11, R18, 0x8, 0x1f ;  /* 0x0d001f00120b7f89 */ /* 0x002e6400000e0000 */
[----:B-1----:R-:W-:-:S05]  /*0690*/  FADD R11, R18, R11 ;  /* 0x0000000b120b7221 */ /* 0x002fca0000000000 */
[----:B------:R-:W1:Y:S02]  /*06a0*/  SHFL.BFLY PT, R10, R11, 0x4, 0x1f ;  /* 0x0c801f000b0a7f89 */ /* 0x000e6400000e0000 */
[----:B-1----:R-:W-:-:S05]  /*06b0*/  FADD R10, R11, R10 ;  /* 0x0000000a0b0a7221 */ /* 0x002fca0000000000 */
[----:B------:R-:W1:Y:S02]  /*06c0*/  SHFL.BFLY PT, R13, R10, 0x2, 0x1f ;  /* 0x0c401f000a0d7f89 */ /* 0x000e6400000e0000 */
[----:B-1----:R-:W-:Y:S01]  /*06d0*/  FADD R13, R10, R13 ;  /* 0x0000000d0a0d7221 */ /* 0x002fe20000000000 */
[----:B------:R-:W-:-:S04]  /*06e0*/  CS2R R10, SRZ ;  /* 0x00000000000a7805 */ /* 0x000fc8000001ff00 */
[----:B------:R-:W1:Y:S02]  /*06f0*/  SHFL.BFLY PT, R12, R13, 0x1, 0x1f ;  /* 0x0c201f000d0c7f89 */ /* 0x000e6400000e0000 */
[----:B-1----:R-:W-:-:S05]  /*0700*/  FADD R6, R13, R12 ;  /* 0x0000000c0d067221 */ /* 0x002fca0000000000 */
[----:B------:R1:W-:Y:S01]  /*0710*/  @P0 STS [R9], R6 ;  /* 0x0000000609000388 */ /* 0x0003e20000000800 */
[----:B------:R-:W-:Y:S01]  /*0720*/  BAR.SYNC.DEFER_BLOCKING 0x0 ;  /* 0x0000000000007b1d */ /* 0x000fe20000010000 */
[----:B------:R-:W-:-:S04]  /*0730*/  LOP3.LUT P0, RZ, R19, 0x1ff, RZ, 0xc0, !PT ;  /* 0x000001ff13ff7812 */ /* 0x000fc8000780c0ff */
[----:B------:R-:W-:Y:S02]  /*0740*/  ISETP.LT.AND P0, PT, R17, UR8, !P0 ;  /* 0x0000000811007c0c */ /* 0x000fe4000c701270 */
[----:B-1----:R-:W-:Y:S01]  /*0750*/  CS2R R8, SRZ ;  /* 0x0000000000087805 */ /* 0x002fe2000001ff00 */
[----:B------:R-:W1:Y:S02]  /*0760*/  LDS R4, [UR4] ;  /* 0x00000004ff047984 */ /* 0x000e640008000800 */
[----:B-1----:R-:W-:Y:S02]  /*0770*/  FFMA R12, R4, R5, 9.9999997473787516356e-06 ;  /* 0x3727c5ac040c7423 */ /* 0x002fe40000000005 */
[----:B------:R-:W1:Y:S04]  /*0780*/  LDC.64 R4, c[0x0][0x230] ;  /* 0x00008c00ff047b82 */ /* 0x000e680000000a00 */
[----:B------:R-:W2:Y:S04]  /*0790*/  MUFU.RSQ R12, R12 ;  /* 0x0000000c000c7308 */ /* 0x000ea80000001400 */
[----:B------:R-:W-:Y:S01]  /*07a0*/  BAR.SYNC.DEFER_BLOCKING 0x0 ;  /* 0x0000000000007b1d */ /* 0x000fe20000010000 */
[----:B-1----:R-:W-:-:S05]  /*07b0*/  IMAD.WIDE.U32 R4, R16, 0x2, R4 ;  /* 0x0000000210047825 */ /* 0x002fca00078e0004 */
[----:B--2---:R1:W-:Y:S04]  /*07c0*/  @P0 STG.E desc[UR6][R14.64], R12 ;  /* 0x0000000c0e000986 */ /* 0x0043e8000c101906 */
[----:B------:R2:W3:Y:S04]  /*07d0*/  @!P1 LDG.E.EF.128 R8, desc[UR6][R2.64] ;  /* 0x0000000602089981 */ /* 0x0004e8000c0e1d00 */
[----:B------:R-:W4:Y:S01]  /*07e0*/  LDG.E.EL.128 R4, desc[UR6][R4.64] ;  /* 0x0000000604047981 */ /* 0x000f22000c2e1d00 */
[----:B--2---:R-:W2:Y:S02]  /*07f0*/  LDC.64 R2, c[0x0][0x238] ;  /* 0x00008e00ff027b82 */ /* 0x004ea40000000a00 */
[----:B--2---:R-:W-:-:S04]  /*0800*/  IMAD.WIDE R2, R0, 0x2, R2 ;  /* 0x0000000200027825 */ /* 0x004fc800078e0202 */
[----:B---3--:R-:W-:Y:S02]  /*0810*/  HADD2.F32 R13, -RZ, R8.H0_H0 ;  /* 0x20000008ff0d7230 */ /* 0x008fe40000004100 */
[----:B------:R-:W-:Y:S02]  /*0820*/  HADD2.F32 R19, -RZ, R9.H0_H0 ;  /* 0x20000009ff137230 */ /* 0x000fe40000004100 */
[----:B------:R-:W-:Y:S02]  /*0830*/  HADD2.F32 R17, -RZ, R8.H1_H1 ;  /* 0x30000008ff117230 */ /* 0x000fe40000004100 */
[C---:B-1----:R-:W-:Y:S01]  /*0840*/  FMUL R15, R12.reuse, R13 ;  /* 0x0000000d0c0f7220 */ /* 0x042fe20000400000 */
[----:B------:R-:W-:Y:S02]  /*0850*/  HADD2.F32 R9, -RZ, R9.H1_H1 ;  /* 0x30000009ff097230 */ /* 0x000fe40000004100 */
[----:B------:R-:W-:Y:S01]  /*0860*/  FMUL R14, R12, R19 ;  /* 0x000000130c0e7220 */ /* 0x000fe20000400000 */
[----:B------:R-:W-:-:S02]  /*0870*/  HADD2.F32 R21, -RZ, R10.H0_H0 ;  /* 0x2000000aff157230 */ /* 0x000fc40000004100 */
[C---:B------:R-:W-:Y:S01]  /*0880*/  FMUL R8, R12.reuse, R17 ;  /* 0x000000110c087220 */ /* 0x040fe20000400000 */
[----:B------:R-:W-:Y:S02]  /*0890*/  HADD2.F32 R23, -RZ, R10.H1_H1 ;  /* 0x3000000aff177230 */ /* 0x000fe40000004100 */
[C---:B------:R-:W-:Y:S01]  /*08a0*/  FMUL R9, R12.reuse, R9 ;  /* 0x000000090c097220 */ /* 0x040fe20000400000 */
[----:B------:R-:W-:Y:S02]  /*08b0*/  HADD2.F32 R25, -RZ, R11.H0_H0 ;  /* 0x2000000bff197230 */ /* 0x000fe40000004100 */
[----:B------:R-:W-:Y:S02]  /*08c0*/  HADD2.F32 R27, -RZ, R11.H1_H1 ;  /* 0x3000000bff1b7230 */ /* 0x000fe40000004100 */
[C---:B------:R-:W-:Y:S01]  /*08d0*/  FMUL R11, R12.reuse, R21 ;  /* 0x000000150c0b7220 */ /* 0x040fe20000400000 */
[C---:B------:R-:W-:Y:S01]  /*08e0*/  FMUL R13, R12.reuse, R23 ;  /* 0x000000170c0d7220 */ /* 0x040fe20000400000 */
[----:B------:R-:W-:Y:S01]  /*08f0*/  FMUL R18, R12, R25 ;  /* 0x000000190c127220 */ /* 0x000fe20000400000 */
[----:B----4-:R-:W-:-:S02]  /*0900*/  HADD2.F32 R17, -RZ, R4.H1_H1 ;  /* 0x30000004ff117230 */ /* 0x010fc40000004100 */
[----:B------:R-:W-:Y:S01]  /*0910*/  FMUL R10, R12, R27 ;  /* 0x0000001b0c0a7220 */ /* 0x000fe20000400000 */
[----:B------:R-:W-:Y:S02]  /*0920*/  HADD2.F32 R12, -RZ, R5.H1_H1 ;  /* 0x30000005ff0c7230 */ /* 0x000fe40000004100 */
[----:B------:R-:W-:Y:S02]  /*0930*/  HADD2.F32 R16, -RZ, R6.H1_H1 ;  /* 0x30000006ff107230 */ /* 0x000fe40000004100 */
[----:B------:R-:W-:Y:S01]  /*0940*/  FMUL R17, R17, R8 ;  /* 0x0000000811117220 */ /* 0x000fe20000400000 */
[----:B------:R-:W-:Y:S02]  /*0950*/  HADD2.F32 R19, -RZ, R7.H1_H1 ;  /* 0x30000007ff137230 */ /* 0x000fe40000004100 */
[----:B------:R-:W-:Y:S01]  /*0960*/  FMUL R12, R12, R9 ;  /* 0x000000090c0c7220 */ /* 0x000fe20000400000 */
[----:B------:R-:W-:Y:S02]  /*0970*/  HADD2.F32 R4, -RZ, R4.H0_H0 ;  /* 0x20000004ff047230 */ /* 0x000fe40000004100 */
[----:B------:R-:W-:Y:S01]  /*0980*/  FMUL R13, R16, R13 ;  /* 0x0000000d100d7220 */ /* 0x000fe20000400000 */
[----:B------:R-:W-:-:S02]  /*0990*/  HADD2.F32 R5, -RZ, R5.H0_H0 ;  /* 0x20000005ff057230 */ /* 0x000fc40000004100 */
[----:B------:R-:W-:Y:S01]  /*09a0*/  FMUL R10, R19, R10 ;  /* 0x0000000a130a7220 */ /* 0x000fe20000400000 */
[----:B------:R-:W-:Y:S02]  /*09b0*/  HADD2.F32 R6, -RZ, R6.H0_H0 ;  /* 0x20000006ff067230 */ /* 0x000fe40000004100 */
[----:B------:R-:W-:Y:S01]  /*09c0*/  FMUL R4, R4, R15 ;  /* 0x0000000f04047220 */ /* 0x000fe20000400000 */
[----:B------:R-:W-:Y:S02]  /*09d0*/  HADD2.F32 R7, -RZ, R7.H0_H0 ;  /* 0x20000007ff077230 */ /* 0x000fe40000004100 */
[----:B------:R-:W-:Y:S01]  /*09e0*/  FMUL R5, R5, R14 ;  /* 0x0000000e05057220 */ /* 0x000fe20000400000 */
[----:B------:R-:W-:Y:S01]  /*09f0*/  FMUL R6, R6, R11 ;  /* 0x0000000b06067220 */ /* 0x000fe20000400000 */
[----:B------:R-:W-:Y:S01]  /*0a00*/  F2FP.F16.F32.PACK_AB R4, R17, R4 ;  /* 0x000000041104723e */ /* 0x000fe200000000ff */
[----:B------:R-:W-:Y:S02]  /*0a10*/  FMUL R7, R7, R18 ;  /* 0x0000001207077220 */ /* 0x000fe40000400000 */
[----:B------:R-:W-:-:S02]  /*0a20*/  F2FP.F16.F32.PACK_AB R5, R12, R5 ;  /* 0x000000050c05723e */ /* 0x000fc400000000ff */
[----:B------:R-:W-:Y:S02]  /*0a30*/  F2FP.F16.F32.PACK_AB R6, R13, R6 ;  /* 0x000000060d06723e */ /* 0x000fe400000000ff */
[----:B------:R-:W-:Y:S01]  /*0a40*/  F2FP.F16.F32.PACK_AB R7, R10, R7 ;  /* 0x000000070a07723e */ /* 0x000fe200000000ff */
[----:B------:R-:W-:Y:S06]  /*0a50*/  @P1 EXIT ;  /* 0x000000000000194d */ /* 0x000fec0003800000 */
[----:B------:R-:W-:Y:S01]  /*0a60*/  STG.E.128 desc[UR6][R2.64], R4 ;  /* 0x0000000402007986 */ /* 0x000fe2000c101d06 */
[----:B------:R-:W-:Y:S05]  /*0a70*/  EXIT ;  /* 0x000000000000794d */ /* 0x000fea0003800000 */
.L_x_0:
[----:B------:R-:W-:-:S00]  /*0a80*/  BRA `(.L_x_0) ;  /* 0xfffffffc00fc7947 */ /* 0x000fc0000383ffff */
[----:B------:R-:W-:-:S00]  /*0a90*/  NOP ;  /* 0x0000000000007918 */ /* 0x000fc00000000000 */
        /* <DEDUP_REMOVED lines=14> */
.L_x_1:


//--------------------- .nv.global.init           --------------------------
	.section	.nv.global.init,"aw",@progbits
.nv.global.init:
	.type		_$_str,@object
	.size		_$_str,(.L_0 - _$_str)
_$_str:
        /*0000*/ 	.byte	0x5f, 0x5f, 0x43, 0x55, 0x44, 0x41, 0x5f, 0x46, 0x54, 0x5a, 0x00
.L_0:


//--------------------- .nv.shared.triton_red_fused__to_copy_add_mean_mul_pow_rsqrt_8 --------------------------
	.section	.nv.shared.triton_red_fused__to_copy_add_mean_mul_pow_rsqrt_8,"aw",@nobits
	.sectionflags	@""
	.align	16
	.zero		1024


//--------------------- .nv.constant0.triton_red_fused__to_copy_add_mean_mul_pow_rsqrt_8 --------------------------
	.section	.nv.constant0.triton_red_fused__to_copy_add_mean_mul_pow_rsqrt_8,"a",@progbits
	.sectionflags	@""
	.align	4
.nv.constant0.triton_red_fused__to_copy_add_mean_mul_pow_rsqrt_8:
	.zero		592
